	.headerflags	@"EF_CUDA_TEXMODE_UNIFIED EF_CUDA_64BIT_ADDRESS EF_CUDA_ACCELERATORS EF_CUDA_SM90 EF_CUDA_VIRTUAL_SM(EF_CUDA_SM90)"
	.elftype	@"ET_EXEC"


//--------------------- .nv.info                  --------------------------
	.section	.nv.info,"",@"SHT_CUDA_INFO"
	.align	4


	//----- nvinfo : EIATTR_REGCOUNT
	.align		4
        /*0000*/ 	.byte	0x04, 0x2f
        /*0002*/ 	.short	(.L_3 - .L_2)
	.align		4
.L_2:
        /*0004*/ 	.word	index@(triton_poi_fused__native_batch_norm_legit_no_training_leaky_relu_1)
        /*0008*/ 	.word	0x00000030


	//----- nvinfo : EIATTR_MIN_STACK_SIZE
	.align		4
.L_3:
        /*000c*/ 	.byte	0x04, 0x12
        /*000e*/ 	.short	(.L_5 - .L_4)
	.align		4
.L_4:
        /*0010*/ 	.word	index@(triton_poi_fused__native_batch_norm_legit_no_training_leaky_relu_1)
        /*0014*/ 	.word	0x00000000


	//----- nvinfo : EIATTR_FRAME_SIZE
	.align		4
.L_5:
        /*0018*/ 	.byte	0x04, 0x11
        /*001a*/ 	.short	(.L_7 - .L_6)
	.align		4
.L_6:
        /*001c*/ 	.word	index@(triton_poi_fused__native_batch_norm_legit_no_training_leaky_relu_1)
        /*0020*/ 	.word	0x00000000


	//----- nvinfo : EIATTR_MIN_STACK_SIZE
	.align		4
.L_7:
        /*0024*/ 	.byte	0x04, 0x12
        /*0026*/ 	.short	(.L_9 - .L_8)
	.align		4
.L_8:
        /*0028*/ 	.word	index@(triton_poi_fused__native_batch_norm_legit_no_training_leaky_relu_1)
        /*002c*/ 	.word	0x00000000
.L_9:


//--------------------- .nv.info.triton_poi_fused__native_batch_norm_legit_no_training_leaky_relu_1 --------------------------
	.section	.nv.info.triton_poi_fused__native_batch_norm_legit_no_training_leaky_relu_1,"",@"SHT_CUDA_INFO"
	.sectionflags	@""
	.align	4


	//----- nvinfo : EIATTR_CUDA_API_VERSION
	.align		4
        /*0000*/ 	.byte	0x04, 0x37
        /*0002*/ 	.short	(.L_11 - .L_10)
.L_10:
        /*0004*/ 	.word	0x0000007c


	//----- nvinfo : EIATTR_KPARAM_INFO
	.align		4
.L_11:
        /*0008*/ 	.byte	0x04, 0x17
        /*000a*/ 	.short	(.L_13 - .L_12)
.L_12:
        /*000c*/ 	.word	0x00000000
        /*0010*/ 	.short	0x0006
        /*0012*/ 	.short	0x0030
        /*0014*/ 	.byte	0x00, 0xf0, 0x11, 0x00


	//----- nvinfo : EIATTR_KPARAM_INFO
	.align		4
.L_13:
        /*0018*/ 	.byte	0x04, 0x17
        /*001a*/ 	.short	(.L_15 - .L_14)
.L_14:
        /*001c*/ 	.word	0x00000000
        /*0020*/ 	.short	0x0005
        /*0022*/ 	.short	0x0028
        /*0024*/ 	.byte	0x00, 0xf4, 0x21, 0x00


	//----- nvinfo : EIATTR_KPARAM_INFO
	.align		4
.L_15:
        /*0028*/ 	.byte	0x04, 0x17
        /*002a*/ 	.short	(.L_17 - .L_16)
.L_16:
        /*002c*/ 	.word	0x00000000
        /*0030*/ 	.short	0x0004
        /*0032*/ 	.short	0x0020
        /*0034*/ 	.byte	0x00, 0xf4, 0x21, 0x00


	//----- nvinfo : EIATTR_KPARAM_INFO
	.align		4
.L_17:
        /*0038*/ 	.byte	0x04, 0x17
        /*003a*/ 	.short	(.L_19 - .L_18)
.L_18:
        /*003c*/ 	.word	0x00000000
        /*0040*/ 	.short	0x0003
        /*0042*/ 	.short	0x0018
        /*0044*/ 	.byte	0x00, 0xf4, 0x21, 0x00


	//----- nvinfo : EIATTR_KPARAM_INFO
	.align		4
.L_19:
        /*0048*/ 	.byte	0x04, 0x17
        /*004a*/ 	.short	(.L_21 - .L_20)
.L_20:
        /*004c*/ 	.word	0x00000000
        /*0050*/ 	.short	0x0002
        /*0052*/ 	.short	0x0010
        /*0054*/ 	.byte	0x00, 0xf4, 0x21, 0x00


	//----- nvinfo : EIATTR_KPARAM_INFO
	.align		4
.L_21:
        /*0058*/ 	.byte	0x04, 0x17
        /*005a*/ 	.short	(.L_23 - .L_22)
.L_22:
        /*005c*/ 	.word	0x00000000
        /*0060*/ 	.short	0x0001
        /*0062*/ 	.short	0x0008
        /*0064*/ 	.byte	0x00, 0xf4, 0x21, 0x00


	//----- nvinfo : EIATTR_KPARAM_INFO
	.align		4
.L_23:
        /*0068*/ 	.byte	0x04, 0x17
        /*006a*/ 	.short	(.L_25 - .L_24)
.L_24:
        /*006c*/ 	.word	0x00000000
        /*0070*/ 	.short	0x0000
        /*0072*/ 	.short	0x0000
        /*0074*/ 	.byte	0x00, 0xf4, 0x21, 0x00


	//----- nvinfo : EIATTR_SPARSE_MMA_MASK
	.align		4
.L_25:
        /*0078*/ 	.byte	0x03, 0x50
        /*007a*/ 	.short	0x0000


	//----- nvinfo : EIATTR_MAXREG_COUNT
	.align		4
        /*007c*/ 	.byte	0x03, 0x1b
        /*007e*/ 	.short	0x00ff


	//----- nvinfo : EIATTR_EXIT_INSTR_OFFSETS
	.align		4
        /*0080*/ 	.byte	0x04, 0x1c
        /*0082*/ 	.short	(.L_27 - .L_26)


	//   ....[0]....
.L_26:
        /*0084*/ 	.word	0x000011c0


	//   ....[1]....
        /*0088*/ 	.word	0x000011e0


	//----- nvinfo : EIATTR_REQNTID
	.align		4
.L_27:
        /*008c*/ 	.byte	0x04, 0x10
        /*008e*/ 	.short	(.L_29 - .L_28)
.L_28:
        /*0090*/ 	.word	0x00000080
        /*0094*/ 	.word	0x00000001
        /*0098*/ 	.word	0x00000001


	//----- nvinfo : EIATTR_CBANK_PARAM_SIZE
	.align		4
.L_29:
        /*009c*/ 	.byte	0x03, 0x19
        /*009e*/ 	.short	0x0034


	//----- nvinfo : EIATTR_PARAM_CBANK
	.align		4
        /*00a0*/ 	.byte	0x04, 0x0a
        /*00a2*/ 	.short	(.L_31 - .L_30)
	.align		4
.L_30:
        /*00a4*/ 	.word	index@(.nv.constant0.triton_poi_fused__native_batch_norm_legit_no_training_leaky_relu_1)
        /*00a8*/ 	.short	0x0210
        /*00aa*/ 	.short	0x0034


	//----- nvinfo : EIATTR_SW_WAR
	.align		4
.L_31:
        /*00ac*/ 	.byte	0x04, 0x36
        /*00ae*/ 	.short	(.L_33 - .L_32)
.L_32:
        /*00b0*/ 	.word	0x00000008
.L_33:


//--------------------- .nv.callgraph             --------------------------
	.section	.nv.callgraph,"",@"SHT_CUDA_CALLGRAPH"
	.align	4
	.sectionentsize	8
	.align		4
        /*0000*/ 	.word	0x00000000
	.align		4
        /*0004*/ 	.word	0xffffffff
	.align		4
        /*0008*/ 	.word	0x00000000
	.align		4
        /*000c*/ 	.word	0xfffffffe
	.align		4
        /*0010*/ 	.word	0x00000000
	.align		4
        /*0014*/ 	.word	0xfffffffd
	.align		4
        /*0018*/ 	.word	0x00000000
	.align		4
        /*001c*/ 	.word	0xfffffffc


//--------------------- .nv.constant4             --------------------------
	.section	.nv.constant4,"a",@progbits
	.align	8
	.align		8
.nv.constant4:
        /*0000*/ 	.dword	_$_str
	.align		8
        /*0008*/ 	.dword	_$_str_$_2


//--------------------- .text.triton_poi_fused__native_batch_norm_legit_no_training_leaky_relu_1 --------------------------
	.section	.text.triton_poi_fused__native_batch_norm_legit_no_training_leaky_relu_1,"ax",@progbits
	.align	128
        .global         triton_poi_fused__native_batch_norm_legit_no_training_leaky_relu_1
        .type           triton_poi_fused__native_batch_norm_legit_no_training_leaky_relu_1,@function
        .size           triton_poi_fused__native_batch_norm_legit_no_training_leaky_relu_1,(.L_x_1 - triton_poi_fused__native_batch_norm_legit_no_training_leaky_relu_1)
        .other          triton_poi_fused__native_batch_norm_legit_no_training_leaky_relu_1,@"STO_CUDA_ENTRY STV_DEFAULT"
triton_poi_fused__native_batch_norm_legit_no_training_leaky_relu_1:
.text.triton_poi_fused__native_batch_norm_legit_no_training_leaky_relu_1:
[----:B------:R-:W0:Y:S01]  /*0000*/  LDC R1, c[0x0][0x28] ;  /* 0x00000a00ff017b82 */ /* 0x000e220000000800 */
[----:B------:R-:W1:Y:S01]  /*0010*/  S2R R0, SR_TID.X ;  /* 0x0000000000007919 */ /* 0x000e620000002100 */
[----:B------:R-:W-:Y:S02]  /*0020*/  CS2R R18, SRZ ;  /* 0x0000000000127805 */ /* 0x000fe4000001ff00 */
[----:B------:R-:W-:Y:S01]  /*0030*/  CS2R R38, SRZ ;  /* 0x0000000000267805 */ /* 0x000fe2000001ff00 */
[----:B------:R-:W-:Y:S01]  /*0040*/  ULDC.64 UR4, c[0x0][0x208] ;  /* 0x0000820000047ab9 */ /* 0x000fe20000000a00 */
[----:B------:R-:W2:Y:S01]  /*0050*/  S2R R3, SR_CTAID.X ;  /* 0x0000000000037919 */ /* 0x000ea20000002500 */
[----:B-1----:R-:W-:-:S04]  /*0060*/  SHF.L.U32 R0, R0, 0x2, RZ ;  /* 0x0000000200007819 */ /* 0x002fc800000006ff */
[----:B------:R-:W-:-:S04]  /*0070*/  LOP3.LUT R0, R0, 0x1fc, RZ, 0xc0, !PT ;  /* 0x000001fc00007812 */ /* 0x000fc800078ec0ff */
[----:B--2---:R-:W-:-:S04]  /*0080*/  LEA R0, R3, R0, 0xa ;  /* 0x0000000003007211 */ /* 0x004fc800078e50ff */
[----:B------:R-:W-:Y:S01]  /*0090*/  IADD3 R2, R0, 0x1, RZ ;  /* 0x0000000100027810 */ /* 0x000fe20007ffe0ff */
[----:B------:R-:W-:Y:S01]  /*00a0*/  IMAD.HI R6, R0, 0x71625345, RZ ;  /* 0x7162534500067827 */ /* 0x000fe200078e02ff */
[----:B------:R-:W-:Y:S02]  /*00b0*/  IADD3 R4, R0, 0x2, RZ ;  /* 0x0000000200047810 */ /* 0x000fe40007ffe0ff */
[----:B------:R-:W-:Y:S01]  /*00c0*/  IADD3 R5, R0, 0x3, RZ ;  /* 0x0000000300057810 */ /* 0x000fe20007ffe0ff */
[----:B------:R-:W-:Y:S01]  /*00d0*/  IMAD.HI R8, R2, 0x71625345, RZ ;  /* 0x7162534502087827 */ /* 0x000fe200078e02ff */
[----:B------:R-:W-:Y:S01]  /*00e0*/  SHF.R.U32.HI R7, RZ, 0x1f, R6 ;  /* 0x0000001fff077819 */ /* 0x000fe20000011606 */
[----:B------:R-:W1:Y:S01]  /*00f0*/  LDC.64 R2, c[0x0][0x228] ;  /* 0x00008a00ff027b82 */ /* 0x000e620000000a00 */
[----:B------:R-:W-:Y:S01]  /*0100*/  ISETP.GE.AND P1, PT, R0, 0x24200, PT ;  /* 0x000242000000780c */ /* 0x000fe20003f26270 */
[----:B------:R-:W-:Y:S01]  /*0110*/  IMAD.HI R4, R4, 0x71625345, RZ ;  /* 0x7162534504047827 */ /* 0x000fe200078e02ff */
[----:B------:R-:W-:-:S02]  /*0120*/  SHF.R.U32.HI R9, RZ, 0x1f, R8 ;  /* 0x0000001fff097819 */ /* 0x000fc40000011608 */
[----:B------:R-:W-:Y:S01]  /*0130*/  LEA.HI.SX32 R7, R6, R7, 0x19 ;  /* 0x0000000706077211 */ /* 0x000fe200078fcaff */
[----:B------:R-:W-:Y:S01]  /*0140*/  IMAD.HI R6, R5, 0x71625345, RZ ;  /* 0x7162534505067827 */ /* 0x000fe200078e02ff */
[----:B------:R-:W-:Y:S02]  /*0150*/  LEA.HI.SX32 R9, R8, R9, 0x19 ;  /* 0x0000000908097211 */ /* 0x000fe400078fcaff */
[----:B------:R-:W-:Y:S02]  /*0160*/  LEA.HI R8, R7, R7, RZ, 0x7 ;  /* 0x0000000707087211 */ /* 0x000fe400078f38ff */
[----:B------:R-:W-:Y:S02]  /*0170*/  LEA.HI R10, R9, R9, RZ, 0x7 ;  /* 0x00000009090a7211 */ /* 0x000fe400078f38ff */
[----:B------:R-:W-:Y:S02]  /*0180*/  SHF.R.U32.HI R5, RZ, 0x1f, R4 ;  /* 0x0000001fff057819 */ /* 0x000fe40000011604 */
[----:B------:R-:W-:-:S02]  /*0190*/  SHF.R.U32.HI R11, RZ, 0x1f, R6 ;  /* 0x0000001fff0b7819 */ /* 0x000fc40000011606 */
[----:B------:R-:W-:Y:S02]  /*01a0*/  LOP3.LUT R8, R8, 0xffffff80, RZ, 0xc0, !PT ;  /* 0xffffff8008087812 */ /* 0x000fe400078ec0ff */
[----:B------:R-:W-:Y:S02]  /*01b0*/  LOP3.LUT R10, R10, 0xffffff80, RZ, 0xc0, !PT ;  /* 0xffffff800a0a7812 */ /* 0x000fe400078ec0ff */
[----:B------:R-:W-:Y:S02]  /*01c0*/  LEA.HI.SX32 R15, R4, R5, 0x19 ;  /* 0x00000005040f7211 */ /* 0x000fe400078fcaff */
[----:B------:R-:W-:Y:S02]  /*01d0*/  LEA.HI.SX32 R11, R6, R11, 0x19 ;  /* 0x0000000b060b7211 */ /* 0x000fe400078fcaff */
[----:B------:R-:W-:Y:S02]  /*01e0*/  IADD3 R20, R7, -R8, RZ ;  /* 0x8000000807147210 */ /* 0x000fe40007ffe0ff */
[----:B------:R-:W-:-:S02]  /*01f0*/  IADD3 R22, R9, -R10, RZ ;  /* 0x8000000a09167210 */ /* 0x000fc40007ffe0ff */
[----:B------:R-:W-:Y:S01]  /*0200*/  LEA.HI R6, R15, R15, RZ, 0x7 ;  /* 0x0000000f0f067211 */ /* 0x000fe200078f38ff */
[----:B-1----:R-:W-:-:S03]  /*0210*/  IMAD.WIDE R4, R20, 0x4, R2 ;  /* 0x0000000414047825 */ /* 0x002fc600078e0202 */
[----:B------:R-:W-:Y:S01]  /*0220*/  LOP3.LUT R8, R6, 0xffffff80, RZ, 0xc0, !PT ;  /* 0xffffff8006087812 */ /* 0x000fe200078ec0ff */
[--C-:B------:R-:W-:Y:S01]  /*0230*/  IMAD.WIDE R6, R22, 0x4, R2.reuse ;  /* 0x0000000416067825 */ /* 0x100fe200078e0202 */
[----:B------:R1:W2:Y:S01]  /*0240*/  @!P1 LDG.E.EL R18, desc[UR4][R4.64] ;  /* 0x0000000404129981 */ /* 0x0002a2000c2e1900 */
[----:B------:R-:W-:Y:S02]  /*0250*/  LEA.HI R9, R11, R11, RZ, 0x7 ;  /* 0x0000000b0b097211 */ /* 0x000fe400078f38ff */
[----:B------:R-:W-:Y:S01]  /*0260*/  IADD3 R15, R15, -R8, RZ ;  /* 0x800000080f0f7210 */ /* 0x000fe20007ffe0ff */
[----:B------:R3:W4:Y:S01]  /*0270*/  @!P1 LDG.E.EL R39, desc[UR4][R6.64] ;  /* 0x0000000406279981 */ /* 0x000722000c2e1900 */
[----:B------:R-:W-:Y:S02]  /*0280*/  LOP3.LUT R14, R9, 0xffffff80, RZ, 0xc0, !PT ;  /* 0xffffff80090e7812 */ /* 0x000fe400078ec0ff */
[----:B------:R-:W-:Y:S02]  /*0290*/  CS2R R40, SRZ ;  /* 0x0000000000287805 */ /* 0x000fe4000001ff00 */
[----:B------:R-:W-:Y:S01]  /*02a0*/  CS2R R34, SRZ ;  /* 0x0000000000227805 */ /* 0x000fe2000001ff00 */
[----:B------:R-:W-:Y:S01]  /*02b0*/  IMAD.WIDE R8, R15, 0x4, R2 ;  /* 0x000000040f087825 */ /* 0x000fe200078e0202 */
[----:B------:R-:W-:-:S02]  /*02c0*/  IADD3 R14, R11, -R14, RZ ;  /* 0x8000000e0b0e7210 */ /* 0x000fc40007ffe0ff */
[----:B------:R-:W-:Y:S02]  /*02d0*/  IADD3 R10, R0, 0x200, RZ ;  /* 0x00000200000a7810 */ /* 0x000fe40007ffe0ff */
[----:B------:R5:W4:Y:S01]  /*02e0*/  @!P1 LDG.E.EL R41, desc[UR4][R8.64] ;  /* 0x0000000408299981 */ /* 0x000b22000c2e1900 */
[----:B-1----:R-:W-:Y:S01]  /*02f0*/  IMAD.WIDE R4, R14, 0x4, R2 ;  /* 0x000000040e047825 */ /* 0x002fe200078e0202 */
[----:B---3--:R-:W-:Y:S02]  /*0300*/  IADD3 R6, R0, 0x201, RZ ;  /* 0x0000020100067810 */ /* 0x008fe40007ffe0ff */
[C---:B------:R-:W-:Y:S01]  /*0310*/  ISETP.GE.AND P0, PT, R10.reuse, 0x24200, PT ;  /* 0x000242000a00780c */ /* 0x040fe20003f06270 */
[----:B------:R-:W-:Y:S01]  /*0320*/  IMAD.HI R13, R10, 0x71625345, RZ ;  /* 0x716253450a0d7827 */ /* 0x000fe200078e02ff */
[----:B------:R1:W3:Y:S01]  /*0330*/  @!P1 LDG.E.EL R34, desc[UR4][R4.64] ;  /* 0x0000000404229981 */ /* 0x0002e2000c2e1900 */
[----:B------:R-:W1:Y:S01]  /*0340*/  LDC.64 R10, c[0x0][0x220] ;  /* 0x00008800ff0a7b82 */ /* 0x000e620000000a00 */
[----:B------:R-:W-:Y:S01]  /*0350*/  IADD3 R7, R0, 0x202, RZ ;  /* 0x0000020200077810 */ /* 0x000fe20007ffe0ff */
[----:B------:R-:W-:Y:S01]  /*0360*/  IMAD.HI R6, R6, 0x71625345, RZ ;  /* 0x7162534506067827 */ /* 0x000fe200078e02ff */
[----:B------:R-:W-:-:S02]  /*0370*/  SHF.R.U32.HI R16, RZ, 0x1f, R13 ;  /* 0x0000001fff107819 */ /* 0x000fc4000001160d */
[----:B------:R-:W-:Y:S02]  /*0380*/  IADD3 R12, R0, 0x203, RZ ;  /* 0x00000203000c7810 */ /* 0x000fe40007ffe0ff */
[----:B------:R-:W-:Y:S01]  /*0390*/  LEA.HI.SX32 R16, R13, R16, 0x19 ;  /* 0x000000100d107211 */ /* 0x000fe200078fcaff */
[----:B------:R-:W-:Y:S01]  /*03a0*/  IMAD.HI R13, R7, 0x71625345, RZ ;  /* 0x71625345070d7827 */ /* 0x000fe200078e02ff */
[----:B------:R-:W-:-:S03]  /*03b0*/  SHF.R.U32.HI R7, RZ, 0x1f, R6 ;  /* 0x0000001fff077819 */ /* 0x000fc60000011606 */
[----:B------:R-:W-:Y:S01]  /*03c0*/  IMAD.HI R12, R12, 0x71625345, RZ ;  /* 0x716253450c0c7827 */ /* 0x000fe200078e02ff */
[----:B------:R-:W-:Y:S02]  /*03d0*/  LEA.HI R17, R16, R16, RZ, 0x7 ;  /* 0x0000001010117211 */ /* 0x000fe400078f38ff */
[----:B------:R-:W-:Y:S02]  /*03e0*/  LEA.HI.SX32 R7, R6, R7, 0x19 ;  /* 0x0000000706077211 */ /* 0x000fe400078fcaff */
[----:B-----5:R-:W-:Y:S02]  /*03f0*/  SHF.R.U32.HI R9, RZ, 0x1f, R12 ;  /* 0x0000001fff097819 */ /* 0x020fe4000001160c */
[----:B------:R-:W-:Y:S02]  /*0400*/  SHF.R.U32.HI R8, RZ, 0x1f, R13 ;  /* 0x0000001fff087819 */ /* 0x000fe4000001160d */
[----:B------:R-:W-:Y:S02]  /*0410*/  LOP3.LUT R17, R17, 0xffffff80, RZ, 0xc0, !PT ;  /* 0xffffff8011117812 */ /* 0x000fe400078ec0ff */
[----:B------:R-:W-:-:S02]  /*0420*/  LEA.HI.SX32 R9, R12, R9, 0x19 ;  /* 0x000000090c097211 */ /* 0x000fc400078fcaff */
[----:B-1----:R-:W-:Y:S01]  /*0430*/  LEA.HI R4, R7, R7, RZ, 0x7 ;  /* 0x0000000707047211 */ /* 0x002fe200078f38ff */
[----:B------:R-:W-:Y:S01]  /*0440*/  HFMA2.MMA R36, -RZ, RZ, 0, 0 ;  /* 0x00000000ff247435 */ /* 0x000fe200000001ff */
[----:B------:R-:W-:Y:S02]  /*0450*/  LEA.HI.SX32 R13, R13, R8, 0x19 ;  /* 0x000000080d0d7211 */ /* 0x000fe400078fcaff */
[----:B------:R-:W-:Y:S02]  /*0460*/  IADD3 R8, R16, -R17, RZ ;  /* 0x8000001110087210 */ /* 0x000fe40007ffe0ff */
[----:B------:R-:W-:Y:S02]  /*0470*/  LEA.HI R12, R9, R9, RZ, 0x7 ;  /* 0x00000009090c7211 */ /* 0x000fe400078f38ff */
[----:B------:R-:W-:Y:S02]  /*0480*/  LOP3.LUT R6, R4, 0xffffff80, RZ, 0xc0, !PT ;  /* 0xffffff8004067812 */ /* 0x000fe400078ec0ff */
[----:B------:R-:W-:Y:S01]  /*0490*/  LEA.HI R5, R13, R13, RZ, 0x7 ;  /* 0x0000000d0d057211 */ /* 0x000fe200078f38ff */
[----:B------:R-:W-:Y:S01]  /*04a0*/  IMAD.WIDE R44, R8, 0x4, R2 ;  /* 0x00000004082c7825 */ /* 0x000fe200078e0202 */
[----:B------:R-:W-:-:S02]  /*04b0*/  LOP3.LUT R12, R12, 0xffffff80, RZ, 0xc0, !PT ;  /* 0xffffff800c0c7812 */ /* 0x000fc400078ec0ff */
[----:B------:R-:W-:Y:S02]  /*04c0*/  CS2R R24, SRZ ;  /* 0x0000000000187805 */ /* 0x000fe4000001ff00 */
[----:B------:R-:W-:Y:S01]  /*04d0*/  IADD3 R43, R7, -R6, RZ ;  /* 0x80000006072b7210 */ /* 0x000fe20007ffe0ff */
[--C-:B0-----:R-:W-:Y:S01]  /*04e0*/  IMAD.WIDE R6, R8, 0x4, R10.reuse ;  /* 0x0000000408067825 */ /* 0x101fe200078e020a */
[----:B------:R-:W-:Y:S01]  /*04f0*/  LOP3.LUT R42, R5, 0xffffff80, RZ, 0xc0, !PT ;  /* 0xffffff80052a7812 */ /* 0x000fe200078ec0ff */
[----:B------:R-:W5:Y:S01]  /*0500*/  @!P0 LDG.E.EL R36, desc[UR4][R44.64] ;  /* 0x000000042c248981 */ /* 0x000f62000c2e1900 */
[----:B------:R-:W-:Y:S01]  /*0510*/  IADD3 R37, R9, -R12, RZ ;  /* 0x8000000c09257210 */ /* 0x000fe20007ffe0ff */
[----:B------:R-:W-:Y:S01]  /*0520*/  IMAD.WIDE R4, R20, 0x4, R10 ;  /* 0x0000000414047825 */ /* 0x000fe200078e020a */
[----:B------:R-:W-:Y:S01]  /*0530*/  IADD3 R42, R13, -R42, RZ ;  /* 0x8000002a0d2a7210 */ /* 0x000fe20007ffe0ff */
[----:B------:R0:W5:Y:S01]  /*0540*/  @!P0 LDG.E.EL R25, desc[UR4][R6.64] ;  /* 0x0000000406198981 */ /* 0x000162000c2e1900 */
[----:B------:R-:W1:Y:S01]  /*0550*/  LDC.64 R12, c[0x0][0x230] ;  /* 0x00008c00ff0c7b82 */ /* 0x000e620000000a00 */
[----:B------:R-:W-:-:S02]  /*0560*/  CS2R R30, SRZ ;  /* 0x00000000001e7805 */ /* 0x000fc4000001ff00 */
[----:B------:R0:W5:Y:S02]  /*0570*/  @!P1 LDG.E.EL R19, desc[UR4][R4.64] ;  /* 0x0000000404139981 */ /* 0x000164000c2e1900 */
[----:B0-----:R-:W-:Y:S01]  /*0580*/  IMAD.WIDE R6, R43, 0x4, R2 ;  /* 0x000000042b067825 */ /* 0x001fe200078e0202 */
[----:B------:R-:W-:-:S03]  /*0590*/  MOV R23, RZ ;  /* 0x000000ff00177202 */ /* 0x000fc60000000f00 */
[--C-:B------:R-:W-:Y:S01]  /*05a0*/  IMAD.WIDE R4, R43, 0x4, R10.reuse ;  /* 0x000000042b047825 */ /* 0x100fe200078e020a */
[----:B------:R-:W5:Y:S03]  /*05b0*/  @!P0 LDG.E.EL R38, desc[UR4][R6.64] ;  /* 0x0000000406268981 */ /* 0x000f66000c2e1900 */
[----:B------:R-:W-:Y:S01]  /*05c0*/  IMAD.WIDE R16, R14, 0x4, R10 ;  /* 0x000000040e107825 */ /* 0x000fe200078e020a */
[----:B------:R0:W5:Y:S04]  /*05d0*/  @!P0 LDG.E.EL R31, desc[UR4][R4.64] ;  /* 0x00000004041f8981 */ /* 0x000168000c2e1900 */
[----:B------:R0:W5:Y:S01]  /*05e0*/  @!P1 LDG.E.EL R23, desc[UR4][R16.64] ;  /* 0x0000000410179981 */ /* 0x000162000c2e1900 */
[----:B------:R-:W-:Y:S01]  /*05f0*/  CS2R R28, SRZ ;  /* 0x00000000001c7805 */ /* 0x000fe2000001ff00 */
[----:B0-----:R-:W-:-:S04]  /*0600*/  IMAD.WIDE R4, R42, 0x4, R2 ;  /* 0x000000042a047825 */ /* 0x001fc800078e0202 */
[----:B------:R-:W-:Y:S01]  /*0610*/  IMAD.WIDE R2, R37, 0x4, R2 ;  /* 0x0000000425027825 */ /* 0x000fe200078e0202 */
[----:B------:R-:W5:Y:S03]  /*0620*/  @!P0 LDG.E.EL R40, desc[UR4][R4.64] ;  /* 0x0000000404288981 */ /* 0x000f66000c2e1900 */
[--C-:B------:R-:W-:Y:S01]  /*0630*/  IMAD.WIDE R16, R42, 0x4, R10.reuse ;  /* 0x000000042a107825 */ /* 0x100fe200078e020a */
[----:B------:R-:W5:Y:S03]  /*0640*/  @!P0 LDG.E.EL R35, desc[UR4][R2.64] ;  /* 0x0000000402238981 */ /* 0x000f66000c2e1900 */
[C-C-:B------:R-:W-:Y:S01]  /*0650*/  IMAD.WIDE R32, R22.reuse, 0x4, R10.reuse ;  /* 0x0000000416207825 */ /* 0x140fe200078e020a */
[----:B------:R0:W5:Y:S03]  /*0660*/  @!P0 LDG.E.EL R24, desc[UR4][R16.64] ;  /* 0x0000000410188981 */ /* 0x000166000c2e1900 */
[--C-:B------:R-:W-:Y:S01]  /*0670*/  IMAD.WIDE R26, R15, 0x4, R10.reuse ;  /* 0x000000040f1a7825 */ /* 0x100fe200078e020a */
[----:B------:R-:W-:Y:S01]  /*0680*/  HFMA2.MMA R9, -RZ, RZ, 0, 0 ;  /* 0x00000000ff097435 */ /* 0x000fe200000001ff */
[----:B------:R-:W-:Y:S01]  /*0690*/  MOV R21, RZ ;  /* 0x000000ff00157202 */ /* 0x000fe20000000f00 */
[----:B------:R-:W5:Y:S01]  /*06a0*/  @!P1 LDG.E.EL R30, desc[UR4][R32.64] ;  /* 0x00000004201e9981 */ /* 0x000f62000c2e1900 */
[----:B------:R-:W-:Y:S01]  /*06b0*/  IMAD.WIDE R10, R37, 0x4, R10 ;  /* 0x00000004250a7825 */ /* 0x000fe200078e020a */
[----:B0-----:R-:W0:Y:S03]  /*06c0*/  LDC.64 R16, c[0x0][0x238] ;  /* 0x00008e00ff107b82 */ /* 0x001e260000000a00 */
[--C-:B-1----:R-:W-:Y:S01]  /*06d0*/  IMAD.WIDE R2, R15, 0x4, R12.reuse ;  /* 0x000000040f027825 */ /* 0x102fe200078e020c */
[----:B------:R1:W5:Y:S03]  /*06e0*/  @!P0 LDG.E.EL R29, desc[UR4][R10.64] ;  /* 0x000000040a1d8981 */ /* 0x000366000c2e1900 */
[--C-:B------:R-:W-:Y:S01]  /*06f0*/  IMAD.WIDE R4, R22, 0x4, R12.reuse ;  /* 0x0000000416047825 */ /* 0x100fe200078e020c */
[----:B------:R1:W5:Y:S03]  /*0700*/  @!P1 LDG.E.EL R21, desc[UR4][R2.64] ;  /* 0x0000000402159981 */ /* 0x000366000c2e1900 */
[----:B------:R-:W-:Y:S01]  /*0710*/  IMAD.WIDE R6, R20, 0x4, R12 ;  /* 0x0000000414067825 */ /* 0x000fe200078e020c */
[----:B------:R-:W5:Y:S01]  /*0720*/  @!P1 LDG.E.EL R28, desc[UR4][R26.64] ;  /* 0x000000041a1c9981 */ /* 0x000f62000c2e1900 */
[----:B-1----:R-:W-:-:S02]  /*0730*/  CS2R R10, SRZ ;  /* 0x00000000000a7805 */ /* 0x002fc4000001ff00 */
[----:B------:R-:W-:Y:S01]  /*0740*/  CS2R R32, SRZ ;  /* 0x0000000000207805 */ /* 0x000fe2000001ff00 */
[----:B------:R1:W5:Y:S01]  /*0750*/  @!P1 LDG.E.EL R9, desc[UR4][R6.64] ;  /* 0x0000000406099981 */ /* 0x000362000c2e1900 */
[----:B------:R-:W-:-:S03]  /*0760*/  CS2R R2, SRZ ;  /* 0x0000000000027805 */ /* 0x000fc6000001ff00 */
[----:B------:R1:W5:Y:S02]  /*0770*/  @!P1 LDG.E.EL R11, desc[UR4][R4.64] ;  /* 0x00000004040b9981 */ /* 0x000364000c2e1900 */
[----:B-1----:R-:W-:-:S04]  /*0780*/  IMAD.WIDE R6, R14, 0x4, R12 ;  /* 0x000000040e067825 */ /* 0x002fc800078e020c */
[--C-:B------:R-:W-:Y:S01]  /*0790*/  IMAD.WIDE R4, R8, 0x4, R12.reuse ;  /* 0x0000000408047825 */ /* 0x100fe200078e020c */
[----:B------:R1:W5:Y:S04]  /*07a0*/  @!P1 LDG.E.EL R32, desc[UR4][R6.64] ;  /* 0x0000000406209981 */ /* 0x000368000c2e1900 */
[----:B------:R0:W5:Y:S01]  /*07b0*/  @!P0 LDG.E.EL R2, desc[UR4][R4.64] ;  /* 0x0000000404028981 */ /* 0x000162000c2e1900 */
[----:B------:R-:W-:-:S04]  /*07c0*/  IMAD.WIDE R26, R43, 0x4, R12 ;  /* 0x000000042b1a7825 */ /* 0x000fc800078e020c */
[--C-:B-1----:R-:W-:Y:S01]  /*07d0*/  IMAD.WIDE R6, R42, 0x4, R12.reuse ;  /* 0x000000042a067825 */ /* 0x102fe200078e020c */
[----:B------:R1:W5:Y:S01]  /*07e0*/  @!P0 LDG.E.EL R3, desc[UR4][R26.64] ;  /* 0x000000041a038981 */ /* 0x000362000c2e1900 */
[----:B0-----:R-:W-:Y:S02]  /*07f0*/  CS2R R4, SRZ ;  /* 0x0000000000047805 */ /* 0x001fe4000001ff00 */
[----:B------:R-:W-:-:S04]  /*0800*/  IMAD.WIDE R12, R37, 0x4, R12 ;  /* 0x00000004250c7825 */ /* 0x000fc800078e020c */
[----:B------:R0:W5:Y:S01]  /*0810*/  @!P0 LDG.E.EL R4, desc[UR4][R6.64] ;  /* 0x0000000406048981 */ /* 0x000162000c2e1900 */
[----:B-1----:R-:W1:Y:S03]  /*0820*/  LDC.64 R26, c[0x0][0x218] ;  /* 0x00008600ff1a7b82 */ /* 0x002e660000000a00 */
[----:B------:R0:W5:Y:S02]  /*0830*/  @!P0 LDG.E.EL R5, desc[UR4][R12.64] ;  /* 0x000000040c058981 */ /* 0x000164000c2e1900 */
[----:B0-----:R-:W-:Y:S01]  /*0840*/  IMAD.WIDE R6, R20, 0x4, R16 ;  /* 0x0000000414067825 */ /* 0x001fe200078e0210 */
[----:B------:R-:W-:-:S03]  /*0850*/  HFMA2.MMA R20, -RZ, RZ, 0, 0 ;  /* 0x00000000ff147435 */ /* 0x000fc600000001ff */
[----:B------:R-:W-:Y:S01]  /*0860*/  IMAD.WIDE R12, R22, 0x4, R16 ;  /* 0x00000004160c7825 */ /* 0x000fe200078e0210 */
[----:B------:R0:W5:Y:S01]  /*0870*/  @!P1 LDG.E.EL R10, desc[UR4][R6.64] ;  /* 0x00000004060a9981 */ /* 0x000162000c2e1900 */
[----:B------:R-:W-:-:S05]  /*0880*/  MOV R22, RZ ;  /* 0x000000ff00167202 */ /* 0x000fca0000000f00 */
[----:B------:R0:W5:Y:S02]  /*0890*/  @!P1 LDG.E.EL R20, desc[UR4][R12.64] ;  /* 0x000000040c149981 */ /* 0x000164000c2e1900 */
[----:B0-----:R-:W-:-:S05]  /*08a0*/  IMAD.WIDE R6, R15, 0x4, R16 ;  /* 0x000000040f067825 */ /* 0x001fca00078e0210 */
[----:B------:R0:W5:Y:S01]  /*08b0*/  @!P1 LDG.E.EL R22, desc[UR4][R6.64] ;  /* 0x0000000406169981 */ /* 0x000162000c2e1900 */
[----:B------:R-:W-:-:S04]  /*08c0*/  IMAD.WIDE R14, R14, 0x4, R16 ;  /* 0x000000040e0e7825 */ /* 0x000fc800078e0210 */
[----:B------:R-:W-:Y:S01]  /*08d0*/  IMAD.WIDE R12, R8, 0x4, R16 ;  /* 0x00000004080c7825 */ /* 0x000fe200078e0210 */
[----:B------:R-:W-:Y:S01]  /*08e0*/  HFMA2.MMA R8, -RZ, RZ, 0, 0 ;  /* 0x00000000ff087435 */ /* 0x000fe200000001ff */
[----:B------:R1:W5:Y:S01]  /*08f0*/  @!P1 LDG.E.EL R33, desc[UR4][R14.64] ;  /* 0x000000040e219981 */ /* 0x000362000c2e1900 */
[----:B0-----:R-:W-:-:S06]  /*0900*/  CS2R R6, SRZ ;  /* 0x0000000000067805 */ /* 0x001fcc000001ff00 */
[----:B------:R0:W5:Y:S01]  /*0910*/  @!P0 LDG.E.EL R6, desc[UR4][R12.64] ;  /* 0x000000040c068981 */ /* 0x000162000c2e1900 */
[----:B-1----:R-:W-:-:S05]  /*0920*/  IMAD.WIDE R14, R43, 0x4, R16 ;  /* 0x000000042b0e7825 */ /* 0x002fca00078e0210 */
[----:B------:R1:W5:Y:S01]  /*0930*/  @!P0 LDG.E.EL R7, desc[UR4][R14.64] ;  /* 0x000000040e078981 */ /* 0x000362000c2e1900 */
[----:B0-----:R-:W-:-:S05]  /*0940*/  IMAD.WIDE R12, R42, 0x4, R16 ;  /* 0x000000042a0c7825 */ /* 0x001fca00078e0210 */
[----:B------:R0:W5:Y:S01]  /*0950*/  @!P0 LDG.E.EL R8, desc[UR4][R12.64] ;  /* 0x000000040c088981 */ /* 0x000162000c2e1900 */
[----:B-1----:R-:W-:Y:S01]  /*0960*/  CS2R R14, SRZ ;  /* 0x00000000000e7805 */ /* 0x002fe2000001ff00 */
[----:B------:R-:W-:Y:S01]  /*0970*/  IMAD.WIDE R26, R0, 0x4, R26 ;  /* 0x00000004001a7825 */ /* 0x000fe200078e021a */
[----:B0-----:R-:W-:-:S06]  /*0980*/  CS2R R12, SRZ ;  /* 0x00000000000c7805 */ /* 0x001fcc000001ff00 */
[----:B------:R-:W5:Y:S01]  /*0990*/  @!P1 LDG.E.128 R12, desc[UR4][R26.64] ;  /* 0x000000041a0c9981 */ /* 0x000f62000c1e1d00 */
[----:B------:R-:W-:Y:S01]  /*09a0*/  IMAD.WIDE R16, R37, 0x4, R16 ;  /* 0x0000000425107825 */ /* 0x000fe200078e0210 */
[----:B------:R-:W-:-:S06]  /*09b0*/  MOV R37, RZ ;  /* 0x000000ff00257202 */ /* 0x000fcc0000000f00 */
[----:B------:R0:W5:Y:S02]  /*09c0*/  @!P0 LDG.E.EL R37, desc[UR4][R16.64] ;  /* 0x0000000410258981 */ /* 0x000164000c2e1900 */
[----:B0-----:R-:W-:Y:S01]  /*09d0*/  HFMA2.MMA R16, -RZ, RZ, 1.625, 0 ;  /* 0x3e800000ff107435 */ /* 0x001fe200000001ff */
[----:B--2---:R-:W-:Y:S01]  /*09e0*/  FADD R18, R18, 9.9999997473787516356e-06 ;  /* 0x3727c5ac12127421 */ /* 0x004fe20000000000 */
[----:B----4-:R-:W-:-:S05]  /*09f0*/  FADD R39, R39, 9.9999997473787516356e-06 ;  /* 0x3727c5ac27277421 */ /* 0x010fca0000000000 */
[----:B------:R-:W0:Y:S08]  /*0a00*/  MUFU.SQRT R18, R18 ;  /* 0x0000001200127308 */ /* 0x000e300000002000 */
[----:B------:R-:W1:Y:S01]  /*0a10*/  MUFU.SQRT R39, R39 ;  /* 0x0000002700277308 */ /* 0x000e620000002000 */
[----:B------:R-:W-:Y:S01]  /*0a20*/  FADD R41, R41, 9.9999997473787516356e-06 ;  /* 0x3727c5ac29297421 */ /* 0x000fe20000000000 */
[----:B---3--:R-:W-:Y:S01]  /*0a30*/  FADD R34, R34, 9.9999997473787516356e-06 ;  /* 0x3727c5ac22227421 */ /* 0x008fe20000000000 */
[----:B0-----:R-:W-:-:S05]  /*0a40*/  FSETP.GT.AND P3, PT, R18, 8.50705917302346158658e+37, PT ;  /* 0x7e8000001200780b */ /* 0x001fca0003f64000 */
[----:B------:R-:W0:Y:S01]  /*0a50*/  MUFU.SQRT R41, R41 ;  /* 0x0000002900297308 */ /* 0x000e220000002000 */
[----:B------:R-:W-:Y:S02]  /*0a60*/  FSETP.GEU.AND P6, PT, R18, 1.175494350822287508e-38, PT ;  /* 0x008000001200780b */ /* 0x000fe40003fce000 */
[----:B-1----:R-:W-:-:S05]  /*0a70*/  FSETP.GT.AND P5, PT, R39, 8.50705917302346158658e+37, PT ;  /* 0x7e8000002700780b */ /* 0x002fca0003fa4000 */
[----:B------:R-:W1:Y:S01]  /*0a80*/  MUFU.SQRT R34, R34 ;  /* 0x0000002200227308 */ /* 0x000e620000002000 */
[----:B------:R-:W-:Y:S02]  /*0a90*/  FSETP.GEU.AND P2, PT, R39, 1.175494350822287508e-38, PT ;  /* 0x008000002700780b */ /* 0x000fe40003f4e000 */
[----:B------:R-:W-:Y:S01]  /*0aa0*/  FSEL R43, R16, 1, P3 ;  /* 0x3f800000102b7808 */ /* 0x000fe20001800000 */
[----:B------:R-:W-:Y:S01]  /*0ab0*/  @P3 FMUL R18, R18, 0.25 ;  /* 0x3e80000012123820 */ /* 0x000fe20000400000 */
[----:B0-----:R-:W-:-:S03]  /*0ac0*/  FSETP.GT.AND P4, PT, R41, 8.50705917302346158658e+37, PT ;  /* 0x7e8000002900780b */ /* 0x001fc60003f84000 */
[----:B------:R-:W-:Y:S01]  /*0ad0*/  @!P6 FMUL R18, R18, 16777216 ;  /* 0x4b8000001212e820 */ /* 0x000fe20000400000 */
[----:B------:R-:W-:Y:S01]  /*0ae0*/  @P5 FMUL R39, R39, 0.25 ;  /* 0x3e80000027275820 */ /* 0x000fe20000400000 */
[----:B------:R-:W-:Y:S01]  /*0af0*/  @!P6 FMUL R43, R43, 16777216 ;  /* 0x4b8000002b2be820 */ /* 0x000fe20000400000 */
[----:B-1----:R-:W-:-:S03]  /*0b00*/  FSETP.GT.AND P6, PT, R34, 8.50705917302346158658e+37, PT ;  /* 0x7e8000002200780b */ /* 0x002fc60003fc4000 */
[----:B------:R-:W-:Y:S01]  /*0b10*/  @!P2 FMUL R39, R39, 16777216 ;  /* 0x4b8000002727a820 */ /* 0x000fe20000400000 */
[----:B------:R-:W-:Y:S01]  /*0b20*/  FSEL R42, R16, 1, P5 ;  /* 0x3f800000102a7808 */ /* 0x000fe20002800000 */
[----:B------:R-:W0:Y:S01]  /*0b30*/  MUFU.RCP R18, R18 ;  /* 0x0000001200127308 */ /* 0x000e220000001000 */
[----:B------:R-:W-:Y:S02]  /*0b40*/  FSETP.GEU.AND P3, PT, R41, 1.175494350822287508e-38, PT ;  /* 0x008000002900780b */ /* 0x000fe40003f6e000 */
[----:B------:R-:W-:-:S05]  /*0b50*/  FSETP.GEU.AND P5, PT, R34, 1.175494350822287508e-38, PT ;  /* 0x008000002200780b */ /* 0x000fca0003fae000 */
[----:B------:R-:W1:Y:S01]  /*0b60*/  MUFU.RCP R39, R39 ;  /* 0x0000002700277308 */ /* 0x000e620000001000 */
[----:B------:R-:W-:Y:S01]  /*0b70*/  @P4 FMUL R41, R41, 0.25 ;  /* 0x3e80000029294820 */ /* 0x000fe20000400000 */
[----:B------:R-:W-:Y:S01]  /*0b80*/  @P6 FMUL R34, R34, 0.25 ;  /* 0x3e80000022226820 */ /* 0x000fe20000400000 */
[----:B------:R-:W-:Y:S01]  /*0b90*/  @!P2 FMUL R42, R42, 16777216 ;  /* 0x4b8000002a2aa820 */ /* 0x000fe20000400000 */
[----:B-----5:R-:W-:Y:S02]  /*0ba0*/  FADD R17, R36, 9.9999997473787516356e-06 ;  /* 0x3727c5ac24117421 */ /* 0x020fe40000000000 */
[----:B------:R-:W-:Y:S02]  /*0bb0*/  @!P3 FMUL R41, R41, 16777216 ;  /* 0x4b8000002929b820 */ /* 0x000fe40000400000 */
[----:B------:R-:W-:Y:S01]  /*0bc0*/  @!P5 FMUL R34, R34, 16777216 ;  /* 0x4b8000002222d820 */ /* 0x000fe20000400000 */
[----:B0-----:R-:W-:Y:S01]  /*0bd0*/  FMUL R36, R18, R43 ;  /* 0x0000002b12247220 */ /* 0x001fe20000400000 */
[----:B------:R-:W0:Y:S01]  /*0be0*/  MUFU.SQRT R17, R17 ;  /* 0x0000001100117308 */ /* 0x000e220000002000 */
[----:B-1----:R-:W-:-:S07]  /*0bf0*/  FMUL R39, R39, R42 ;  /* 0x0000002a27277220 */ /* 0x002fce0000400000 */
[----:B------:R-:W1:Y:S01]  /*0c00*/  MUFU.RCP R42, R34 ;  /* 0x00000022002a7308 */ /* 0x000e620000001000 */
[----:B------:R-:W-:-:S07]  /*0c10*/  FADD R18, R38, 9.9999997473787516356e-06 ;  /* 0x3727c5ac26127421 */ /* 0x000fce0000000000 */
[----:B------:R-:W2:Y:S01]  /*0c20*/  MUFU.RCP R41, R41 ;  /* 0x0000002900297308 */ /* 0x000ea20000001000 */
[C---:B------:R-:W-:Y:S02]  /*0c30*/  FSEL R43, R16.reuse, 1, P6 ;  /* 0x3f800000102b7808 */ /* 0x040fe40003000000 */
[----:B------:R-:W-:-:S05]  /*0c40*/  FSEL R44, R16, 1, P4 ;  /* 0x3f800000102c7808 */ /* 0x000fca0002000000 */
[----:B------:R-:W3:Y:S01]  /*0c50*/  MUFU.SQRT R18, R18 ;  /* 0x0000001200127308 */ /* 0x000ee20000002000 */
[----:B------:R-:W-:Y:S01]  /*0c60*/  @!P5 FMUL R43, R43, 16777216 ;  /* 0x4b8000002b2bd820 */ /* 0x000fe20000400000 */
[----:B------:R-:W-:Y:S01]  /*0c70*/  @!P3 FMUL R44, R44, 16777216 ;  /* 0x4b8000002c2cb820 */ /* 0x000fe20000400000 */
[----:B0-----:R-:W-:Y:S02]  /*0c80*/  FSETP.GT.AND P3, PT, R17, 8.50705917302346158658e+37, PT ;  /* 0x7e8000001100780b */ /* 0x001fe40003f64000 */
[----:B-1----:R-:W-:Y:S01]  /*0c90*/  FMUL R42, R42, R43 ;  /* 0x0000002b2a2a7220 */ /* 0x002fe20000400000 */
[----:B------:R-:W-:Y:S01]  /*0ca0*/  FADD R40, R40, 9.9999997473787516356e-06 ;  /* 0x3727c5ac28287421 */ /* 0x000fe20000000000 */
[----:B------:R-:W-:Y:S01]  /*0cb0*/  FADD R35, R35, 9.9999997473787516356e-06 ;  /* 0x3727c5ac23237421 */ /* 0x000fe20000000000 */
[----:B--2---:R-:W-:Y:S01]  /*0cc0*/  FMUL R38, R41, R44 ;  /* 0x0000002c29267220 */ /* 0x004fe20000400000 */
[----:B------:R-:W-:Y:S02]  /*0cd0*/  FSETP.GEU.AND P6, PT, R17, 1.175494350822287508e-38, PT ;  /* 0x008000001100780b */ /* 0x000fe40003fce000 */
[----:B------:R-:W0:Y:S01]  /*0ce0*/  MUFU.SQRT R43, R35 ;  /* 0x00000023002b7308 */ /* 0x000e220000002000 */
[----:B---3--:R-:W-:-:S07]  /*0cf0*/  FSETP.GT.AND P5, PT, R18, 8.50705917302346158658e+37, PT ;  /* 0x7e8000001200780b */ /* 0x008fce0003fa4000 */
[----:B------:R-:W1:Y:S01]  /*0d00*/  MUFU.SQRT R41, R40 ;  /* 0x0000002800297308 */ /* 0x000e620000002000 */
[----:B------:R-:W-:Y:S01]  /*0d10*/  FSEL R34, R16, 1, P3 ;  /* 0x3f80000010227808 */ /* 0x000fe20001800000 */
[----:B------:R-:W-:Y:S01]  /*0d20*/  @P3 FMUL R17, R17, 0.25 ;  /* 0x3e80000011113820 */ /* 0x000fe20000400000 */
[----:B------:R-:W-:-:S03]  /*0d30*/  FSETP.GEU.AND P2, PT, R18, 1.175494350822287508e-38, PT ;  /* 0x008000001200780b */ /* 0x000fc60003f4e000 */
[----:B------:R-:W-:Y:S01]  /*0d40*/  @!P6 FMUL R17, R17, 16777216 ;  /* 0x4b8000001111e820 */ /* 0x000fe20000400000 */
[----:B------:R-:W-:Y:S01]  /*0d50*/  @!P6 FMUL R34, R34, 16777216 ;  /* 0x4b8000002222e820 */ /* 0x000fe20000400000 */
[C---:B0-----:R-:W-:Y:S01]  /*0d60*/  FSETP.GT.AND P6, PT, R43.reuse, 8.50705917302346158658e+37, PT ;  /* 0x7e8000002b00780b */ /* 0x041fe20003fc4000 */
[----:B------:R-:W-:Y:S01]  /*0d70*/  @P5 FMUL R18, R18, 0.25 ;  /* 0x3e80000012125820 */ /* 0x000fe20000400000 */
[----:B------:R-:W-:Y:S02]  /*0d80*/  FSEL R35, R16, 1, P5 ;  /* 0x3f80000010237808 */ /* 0x000fe40002800000 */
[----:B------:R-:W-:Y:S02]  /*0d90*/  FSETP.GEU.AND P5, PT, R43, 1.175494350822287508e-38, PT ;  /* 0x008000002b00780b */ /* 0x000fe40003fae000 */
[C---:B-1----:R-:W-:Y:S02]  /*0da0*/  FSETP.GT.AND P4, PT, R41.reuse, 8.50705917302346158658e+37, PT ;  /* 0x7e8000002900780b */ /* 0x042fe40003f84000 */
[----:B------:R-:W-:Y:S01]  /*0db0*/  FSETP.GEU.AND P3, PT, R41, 1.175494350822287508e-38, PT ;  /* 0x008000002900780b */ /* 0x000fe20003f6e000 */
[----:B------:R-:W0:Y:S04]  /*0dc0*/  MUFU.RCP R17, R17 ;  /* 0x0000001100117308 */ /* 0x000e280000001000 */
[----:B------:R-:W-:Y:S01]  /*0dd0*/  @P6 FMUL R43, R43, 0.25 ;  /* 0x3e8000002b2b6820 */ /* 0x000fe20000400000 */
[----:B------:R-:W-:-:S03]  /*0de0*/  @!P2 FMUL R18, R18, 16777216 ;  /* 0x4b8000001212a820 */ /* 0x000fc60000400000 */
[----:B------:R-:W-:Y:S02]  /*0df0*/  @!P5 FMUL R43, R43, 16777216 ;  /* 0x4b8000002b2bd820 */ /* 0x000fe40000400000 */
[----:B------:R-:W-:-:S04]  /*0e00*/  @P4 FMUL R41, R41, 0.25 ;  /* 0x3e80000029294820 */ /* 0x000fc80000400000 */
[----:B------:R-:W-:Y:S01]  /*0e10*/  @!P3 FMUL R41, R41, 16777216 ;  /* 0x4b8000002929b820 */ /* 0x000fe20000400000 */
[----:B------:R-:W1:Y:S01]  /*0e20*/  MUFU.RCP R18, R18 ;  /* 0x0000001200127308 */ /* 0x000e620000001000 */
[----:B0-----:R-:W-:Y:S01]  /*0e30*/  FMUL R34, R17, R34 ;  /* 0x0000002211227220 */ /* 0x001fe20000400000 */
[----:B------:R-:W-:-:S06]  /*0e40*/  FSEL R17, R16, 1, P4 ;  /* 0x3f80000010117808 */ /* 0x000fcc0002000000 */
[----:B------:R-:W0:Y:S01]  /*0e50*/  MUFU.RCP R40, R41 ;  /* 0x0000002900287308 */ /* 0x000e220000001000 */
[----:B------:R-:W-:-:S07]  /*0e60*/  FSEL R16, R16, 1, P6 ;  /* 0x3f80000010107808 */ /* 0x000fce0003000000 */
[----:B------:R-:W2:Y:S01]  /*0e70*/  MUFU.RCP R43, R43 ;  /* 0x0000002b002b7308 */ /* 0x000ea20000001000 */
[----:B------:R-:W-:Y:S01]  /*0e80*/  @!P2 FMUL R35, R35, 16777216 ;  /* 0x4b8000002323a820 */ /* 0x000fe20000400000 */
[----:B------:R-:W-:Y:S01]  /*0e90*/  @!P3 FMUL R17, R17, 16777216 ;  /* 0x4b8000001111b820 */ /* 0x000fe20000400000 */
[----:B------:R-:W-:Y:S02]  /*0ea0*/  @!P5 FMUL R16, R16, 16777216 ;  /* 0x4b8000001010d820 */ /* 0x000fe40000400000 */
[----:B-1----:R-:W-:Y:S01]  /*0eb0*/  FMUL R35, R18, R35 ;  /* 0x0000002312237220 */ /* 0x002fe20000400000 */
[----:B0-----:R-:W-:Y:S01]  /*0ec0*/  FMUL R40, R40, R17 ;  /* 0x0000001128287220 */ /* 0x001fe20000400000 */
[----:B--2---:R-:W-:Y:S01]  /*0ed0*/  FMUL R41, R43, R16 ;  /* 0x000000102b297220 */ /* 0x004fe20000400000 */
[----:B------:R-:W-:Y:S01]  /*0ee0*/  CS2R R16, SRZ ;  /* 0x0000000000107805 */ /* 0x000fe2000001ff00 */
[----:B------:R-:W-:Y:S01]  /*0ef0*/  FADD R45, -R19, R12 ;  /* 0x0000000c132d7221 */ /* 0x000fe20000000100 */
[----:B------:R-:W-:-:S06]  /*0f00*/  CS2R R18, SRZ ;  /* 0x0000000000127805 */ /* 0x000fcc000001ff00 */
[----:B------:R-:W2:Y:S01]  /*0f10*/  @!P0 LDG.E.128 R16, desc[UR4][R26.64+0x800] ;  /* 0x000800041a108981 */ /* 0x000ea2000c1e1d00 */
[----:B------:R-:W-:Y:S01]  /*0f20*/  FADD R43, -R23, R15 ;  /* 0x0000000f172b7221 */ /* 0x000fe20000000100 */
[----:B------:R-:W-:Y:S01]  /*0f30*/  FADD R15, -R28, R14 ;  /* 0x0000000e1c0f7221 */ /* 0x000fe20000000100 */
[----:B------:R-:W-:Y:S02]  /*0f40*/  FADD R30, -R30, R13 ;  /* 0x0000000d1e1e7221 */ /* 0x000fe40000000100 */
[----:B------:R-:W-:Y:S01]  /*0f50*/  FMUL R42, R42, R43 ;  /* 0x0000002b2a2a7220 */ /* 0x000fe20000400000 */
[----:B------:R-:W-:Y:S01]  /*0f60*/  FMUL R13, R38, R15 ;  /* 0x0000000f260d7220 */ /* 0x000fe20000400000 */
[----:B------:R-:W-:Y:S02]  /*0f70*/  FMUL R39, R39, R30 ;  /* 0x0000001e27277220 */ /* 0x000fe40000400000 */
[----:B------:R-:W-:Y:S01]  /*0f80*/  FFMA R15, R42, R32, R33 ;  /* 0x000000202a0f7223 */ /* 0x000fe20000000021 */
[----:B------:R-:W-:Y:S01]  /*0f90*/  FFMA R14, R13, R21, R22 ;  /* 0x000000150d0e7223 */ /* 0x000fe20000000016 */
[----:B------:R-:W-:Y:S01]  /*0fa0*/  FFMA R13, R39, R11, R20 ;  /* 0x0000000b270d7223 */ /* 0x000fe20000000014 */
[----:B------:R-:W-:-:S02]  /*0fb0*/  FMUL R23, R36, R45 ;  /* 0x0000002d24177220 */ /* 0x000fc40000400000 */
[----:B------:R-:W-:Y:S02]  /*0fc0*/  FSETP.GT.AND P5, PT, R15, RZ, PT ;  /* 0x000000ff0f00720b */ /* 0x000fe40003fa4000 */
[----:B------:R-:W-:Y:S02]  /*0fd0*/  FSETP.GT.AND P6, PT, R14, RZ, PT ;  /* 0x000000ff0e00720b */ /* 0x000fe40003fc4000 */
[----:B------:R-:W-:-:S09]  /*0fe0*/  FSETP.GT.AND P2, PT, R13, RZ, PT ;  /* 0x000000ff0d00720b */ /* 0x000fd20003f44000 */
[----:B------:R-:W-:Y:S02]  /*0ff0*/  @!P5 FMUL R15, R15, 0.20000000298023223877 ;  /* 0x3e4ccccd0f0fd820 */ /* 0x000fe40000400000 */
[----:B------:R-:W-:Y:S02]  /*1000*/  @!P6 FMUL R14, R14, 0.20000000298023223877 ;  /* 0x3e4ccccd0e0ee820 */ /* 0x000fe40000400000 */
[----:B------:R-:W-:Y:S01]  /*1010*/  @!P2 FMUL R13, R13, 0.20000000298023223877 ;  /* 0x3e4ccccd0d0da820 */ /* 0x000fe20000400000 */
[----:B--2---:R-:W-:Y:S01]  /*1020*/  FADD R25, -R25, R16 ;  /* 0x0000001019197221 */ /* 0x004fe20000000100 */
[----:B------:R-:W-:Y:S01]  /*1030*/  FADD R28, -R31, R17 ;  /* 0x000000111f1c7221 */ /* 0x000fe20000000100 */
[----:B------:R-:W-:Y:S01]  /*1040*/  FADD R12, -R29, R19 ;  /* 0x000000131d0c7221 */ /* 0x000fe20000000100 */
[----:B------:R-:W0:Y:S01]  /*1050*/  LDC.64 R16, c[0x0][0x210] ;  /* 0x00008400ff107b82 */ /* 0x000e220000000a00 */
[----:B------:R-:W-:Y:S02]  /*1060*/  FADD R31, -R24, R18 ;  /* 0x00000012181f7221 */ /* 0x000fe40000000100 */
[----:B------:R-:W-:Y:S01]  /*1070*/  FMUL R18, R41, R12 ;  /* 0x0000000c29127220 */ /* 0x000fe20000400000 */
[----:B------:R-:W-:Y:S01]  /*1080*/  FFMA R12, R23, R9, R10 ;  /* 0x00000009170c7223 */ /* 0x000fe2000000000a */
[----:B------:R-:W-:Y:S01]  /*1090*/  FMUL R31, R40, R31 ;  /* 0x0000001f281f7220 */ /* 0x000fe20000400000 */
[----:B------:R-:W-:Y:S01]  /*10a0*/  FMUL R28, R35, R28 ;  /* 0x0000001c231c7220 */ /* 0x000fe20000400000 */
[----:B------:R-:W-:-:S02]  /*10b0*/  FMUL R25, R34, R25 ;  /* 0x0000001922197220 */ /* 0x000fc40000400000 */
[----:B------:R-:W-:Y:S01]  /*10c0*/  FSETP.GT.AND P3, PT, R12, RZ, PT ;  /* 0x000000ff0c00720b */ /* 0x000fe20003f64000 */
[----:B------:R-:W-:Y:S01]  /*10d0*/  FFMA R10, R31, R4, R8 ;  /* 0x000000041f0a7223 */ /* 0x000fe20000000008 */
[----:B------:R-:W-:Y:S01]  /*10e0*/  FFMA R11, R18, R5, R37 ;  /* 0x00000005120b7223 */ /* 0x000fe20000000025 */
[----:B------:R-:W-:Y:S01]  /*10f0*/  FFMA R8, R25, R2, R6 ;  /* 0x0000000219087223 */ /* 0x000fe20000000006 */
[----:B------:R-:W-:Y:S02]  /*1100*/  FFMA R9, R28, R3, R7 ;  /* 0x000000031c097223 */ /* 0x000fe40000000007 */
[----:B------:R-:W-:Y:S02]  /*1110*/  FSETP.GT.AND P5, PT, R10, RZ, PT ;  /* 0x000000ff0a00720b */ /* 0x000fe40003fa4000 */
[----:B------:R-:W-:Y:S02]  /*1120*/  FSETP.GT.AND P4, PT, R11, RZ, PT ;  /* 0x000000ff0b00720b */ /* 0x000fe40003f84000 */
[----:B------:R-:W-:-:S02]  /*1130*/  FSETP.GT.AND P6, PT, R9, RZ, PT ;  /* 0x000000ff0900720b */ /* 0x000fc40003fc4000 */
[----:B------:R-:W-:Y:S01]  /*1140*/  FSETP.GT.AND P2, PT, R8, RZ, PT ;  /* 0x000000ff0800720b */ /* 0x000fe20003f44000 */
[----:B------:R-:W-:Y:S01]  /*1150*/  @!P3 FMUL R12, R12, 0.20000000298023223877 ;  /* 0x3e4ccccd0c0cb820 */ /* 0x000fe20000400000 */
[----:B0-----:R-:W-:-:S05]  /*1160*/  IMAD.WIDE R16, R0, 0x4, R16 ;  /* 0x0000000400107825 */ /* 0x001fca00078e0210 */
[----:B------:R0:W-:Y:S02]  /*1170*/  @!P1 STG.E.128 desc[UR4][R16.64], R12 ;  /* 0x0000000c10009986 */ /* 0x0001e4000c101d04 */
[----:B------:R-:W-:Y:S01]  /*1180*/  @!P4 FMUL R11, R11, 0.20000000298023223877 ;  /* 0x3e4ccccd0b0bc820 */ /* 0x000fe20000400000 */
[----:B------:R-:W-:Y:S01]  /*1190*/  @!P5 FMUL R10, R10, 0.20000000298023223877 ;  /* 0x3e4ccccd0a0ad820 */ /* 0x000fe20000400000 */
[----:B------:R-:W-:Y:S02]  /*11a0*/  @!P6 FMUL R9, R9, 0.20000000298023223877 ;  /* 0x3e4ccccd0909e820 */ /* 0x000fe40000400000 */
[----:B------:R-:W-:Y:S01]  /*11b0*/  @!P2 FMUL R8, R8, 0.20000000298023223877 ;  /* 0x3e4ccccd0808a820 */ /* 0x000fe20000400000 */
[----:B0-----:R-:W-:Y:S06]  /*11c0*/  @P0 EXIT ;  /* 0x000000000000094d */ /* 0x001fec0003800000 */
[----:B------:R-:W-:Y:S01]  /*11d0*/  STG.E.128 desc[UR4][R16.64+0x800], R8 ;  /* 0x0008000810007986 */ /* 0x000fe2000c101d04 */
[----:B------:R-:W-:Y:S05]  /*11e0*/  EXIT ;  /* 0x000000000000794d */ /* 0x000fea0003800000 */
.L_x_0:
[----:B------:R-:W-:-:S00]  /*11f0*/  BRA `(.L_x_0) ;  /* 0xfffffffc00fc7947 */ /* 0x000fc0000383ffff */
[----:B------:R-:W-:-:S00]  /*1200*/  NOP ;  /* 0x0000000000007918 */ /* 0x000fc00000000000 */
[----:B------:R-:W-:-:S00]  /*1210*/  NOP ;  /* 0x0000000000007918 */ /* 0x000fc00000000000 */
[----:B------:R-:W-:-:S00]  /*1220*/  NOP ;  /* 0x0000000000007918 */ /* 0x000fc00000000000 */
[----:B------:R-:W-:-:S00]  /*1230*/  NOP ;  /* 0x0000000000007918 */ /* 0x000fc00000000000 */
[----:B------:R-:W-:-:S00]  /*1240*/  NOP ;  /* 0x0000000000007918 */ /* 0x000fc00000000000 */
[----:B------:R-:W-:-:S00]  /*1250*/  NOP ;  /* 0x0000000000007918 */ /* 0x000fc00000000000 */
[----:B------:R-:W-:-:S00]  /*1260*/  NOP ;  /* 0x0000000000007918 */ /* 0x000fc00000000000 */
[----:B------:R-:W-:-:S00]  /*1270*/  NOP ;  /* 0x0000000000007918 */ /* 0x000fc00000000000 */
.L_x_1:


//--------------------- .nv.global.init           --------------------------
	.section	.nv.global.init,"aw",@progbits
.nv.global.init:
	.type		_$_str,@object
	.size		_$_str,(_$_str_$_2 - _$_str)
_$_str:
        /*0000*/ 	.byte	0x5f, 0x5f, 0x43, 0x55, 0x44, 0x41, 0x5f, 0x46, 0x54, 0x5a, 0x00
	.type		_$_str_$_2,@object
	.size		_$_str_$_2,(.L_1 - _$_str_$_2)
_$_str_$_2:
        /*000b*/ 	.byte	0x5f, 0x5f, 0x43, 0x55, 0x44, 0x41, 0x5f, 0x50, 0x52, 0x45, 0x43, 0x5f, 0x53, 0x51, 0x52, 0x54
        /*001b*/ 	.byte	0x00
.L_1:


//--------------------- .nv.constant0.triton_poi_fused__native_batch_norm_legit_no_training_leaky_relu_1 --------------------------
	.section	.nv.constant0.triton_poi_fused__native_batch_norm_legit_no_training_leaky_relu_1,"a",@progbits
	.sectionflags	@""
	.align	4
.nv.constant0.triton_poi_fused__native_batch_norm_legit_no_training_leaky_relu_1:
	.zero		580
